//
// Generated by NVIDIA NVVM Compiler
//
// Compiler Build ID: CL-36424714
// Cuda compilation tools, release 13.0, V13.0.88
// Based on NVVM 20.0.0
//

.version 9.0
.target sm_100
.address_size 64

	// .globl	_Z3AddP9GpuStructPiiS0_

.visible .entry _Z3AddP9GpuStructPiiS0_(
	.param .u64 .ptr .align 1 _Z3AddP9GpuStructPiiS0__param_0,
	.param .u64 .ptr .align 1 _Z3AddP9GpuStructPiiS0__param_1,
	.param .u32 _Z3AddP9GpuStructPiiS0__param_2,
	.param .u64 .ptr .align 1 _Z3AddP9GpuStructPiiS0__param_3
)
{
	.reg .pred 	%p<6>;
	.reg .b16 	%rs<6>;
	.reg .b32 	%r<25>;
	.reg .b64 	%rd<25>;
	.reg .b64 	%fd<4>;

	ld.param.u64 	%rd8, [_Z3AddP9GpuStructPiiS0__param_0];
	ld.param.u64 	%rd9, [_Z3AddP9GpuStructPiiS0__param_1];
	ld.param.u32 	%r9, [_Z3AddP9GpuStructPiiS0__param_2];
	ld.param.u64 	%rd11, [_Z3AddP9GpuStructPiiS0__param_3];
	cvta.to.global.u64 	%rd12, %rd11;
	mov.u32 	%r10, %tid.x;
	cvt.u64.u32 	%rd1, %r10;
	mul.wide.u32 	%rd13, %r10, 64;
	add.s64 	%rd2, %rd12, %rd13;
	mov.b64 	%rd24, 0;
	st.global.u64 	[%rd2+56], %rd24;
	mov.b32 	%r11, 0;
	st.global.u32 	[%rd2+52], %r11;
	setp.lt.s32 	%p1, %r9, 1;
	@%p1 bra 	$L__BB0_8;
	cvta.to.global.u64 	%rd3, %rd9;
	cvta.to.global.u64 	%rd4, %rd8;
	mov.b32 	%r21, 0;
	cvt.u32.u64 	%r13, %rd1;
	mov.u32 	%r22, %r21;
$L__BB0_2:
	mov.u32 	%r2, %r22;
	mul.wide.u32 	%rd14, %r21, 4;
	add.s64 	%rd15, %rd3, %rd14;
	ld.global.u32 	%r3, [%rd15];
	add.s32 	%r14, %r3, %r13;
	add.s32 	%r21, %r21, 1;
	ld.global.u32 	%r15, [%rd15+4];
	setp.ge.s32 	%p2, %r14, %r15;
	@%p2 bra 	$L__BB0_6;
	cvt.s64.s32 	%rd16, %r3;
	add.s64 	%rd17, %rd16, %rd1;
	shl.b64 	%rd18, %rd17, 6;
	add.s64 	%rd5, %rd4, %rd18;
	ld.global.f64 	%fd1, [%rd5+56];
	ld.global.f64 	%fd2, [%rd2+56];
	add.f64 	%fd3, %fd1, %fd2;
	st.global.f64 	[%rd2+56], %fd3;
	ld.global.u32 	%r16, [%rd5+52];
	ld.global.u32 	%r17, [%rd2+52];
	add.s32 	%r18, %r17, %r16;
	st.global.u32 	[%rd2+52], %r18;
	ld.global.u8 	%rs5, [%rd5];
	setp.eq.s16 	%p3, %rs5, 0;
	@%p3 bra 	$L__BB0_6;
	mov.b32 	%r23, 0;
$L__BB0_5:
	add.s32 	%r20, %r23, %r2;
	cvt.s64.s32 	%rd19, %r20;
	add.s64 	%rd20, %rd2, %rd19;
	st.global.u8 	[%rd20], %rs5;
	add.s32 	%r6, %r23, 1;
	add.s32 	%r22, %r6, %r2;
	cvt.u64.u32 	%rd21, %r23;
	add.s64 	%rd22, %rd5, %rd21;
	ld.global.u8 	%rs5, [%rd22+1];
	setp.ne.s16 	%p4, %rs5, 0;
	mov.u32 	%r23, %r6;
	@%p4 bra 	$L__BB0_5;
$L__BB0_6:
	setp.ne.s32 	%p5, %r21, %r9;
	@%p5 bra 	$L__BB0_2;
	cvt.s64.s32 	%rd24, %r22;
$L__BB0_8:
	add.s64 	%rd23, %rd2, %rd24;
	mov.b16 	%rs4, 0;
	st.global.u8 	[%rd23], %rs4;
	ret;

}
	// .globl	_Z7GynimasP9GpuStructPd
.visible .entry _Z7GynimasP9GpuStructPd(
	.param .u64 .ptr .align 1 _Z7GynimasP9GpuStructPd_param_0,
	.param .u64 .ptr .align 1 _Z7GynimasP9GpuStructPd_param_1
)
{
	.reg .b32 	%r<3>;
	.reg .b64 	%rd<9>;
	.reg .b64 	%fd<4>;

	ld.param.u64 	%rd1, [_Z7GynimasP9GpuStructPd_param_0];
	ld.param.u64 	%rd2, [_Z7GynimasP9GpuStructPd_param_1];
	cvta.to.global.u64 	%rd3, %rd2;
	cvta.to.global.u64 	%rd4, %rd1;
	mov.u32 	%r1, %tid.x;
	mul.wide.u32 	%rd5, %r1, 64;
	add.s64 	%rd6, %rd4, %rd5;
	ld.global.u32 	%r2, [%rd6+52];
	cvt.rn.f64.s32 	%fd1, %r2;
	ld.global.f64 	%fd2, [%rd6+56];
	add.f64 	%fd3, %fd2, %fd1;
	mul.wide.u32 	%rd7, %r1, 8;
	add.s64 	%rd8, %rd3, %rd7;
	st.global.f64 	[%rd8], %fd3;
	ret;

}


// ===== COMPILED SASS (sm_100) =====

	.target	sm_100

	.elftype	@"ET_EXEC"


//--------------------- .note.nv.tkinfo           --------------------------
	.section	.note.nv.tkinfo,"",@"SHT_NOTE"
	.sectionflags	@"SHF_NOTE_NV_TKINFO"
	.tkinfo
        /*0018*/ 	.word	0x00000002
        /*0030*/ 	.string	""
        /*0030*/ 	.string	"ptxas"
        /*0030*/ 	.string	"Cuda compilation tools, release 13.0, V13.0.88"
        /*0030*/ 	.string	"Build cuda_13.0.r13.0/compiler.36424714_0"
        /*0030*/ 	.string	"-arch sm_100 -m 64 "



//--------------------- .note.nv.cuinfo           --------------------------
	.section	.note.nv.cuinfo,"",@"SHT_NOTE"
	.sectionflags	@"SHF_NOTE_NV_CUINFO"
        /*0018*/ 	.short	0x0002
        /*001a*/ 	.short	0x0064
        /*001c*/ 	.short	0x0082
	.zero		2


//--------------------- .nv.info                  --------------------------
	.section	.nv.info,"",@"SHT_CUDA_INFO"
	.align	4


	//----- nvinfo : EIATTR_REGCOUNT
	.align		4
        /*0000*/ 	.byte	0x04, 0x2f
        /*0002*/ 	.short	(.L_1 - .L_0)
	.align		4
.L_0:
        /*0004*/ 	.word	index@(_Z3AddP9GpuStructPiiS0_)
        /*0008*/ 	.word	0x00000012


	//----- nvinfo : EIATTR_FRAME_SIZE
	.align		4
.L_1:
        /*000c*/ 	.byte	0x04, 0x11
        /*000e*/ 	.short	(.L_3 - .L_2)
	.align		4
.L_2:
        /*0010*/ 	.word	index@(_Z3AddP9GpuStructPiiS0_)
        /*0014*/ 	.word	0x00000000


	//----- nvinfo : EIATTR_REGCOUNT
	.align		4
.L_3:
        /*0018*/ 	.byte	0x04, 0x2f
        /*001a*/ 	.short	(.L_5 - .L_4)
	.align		4
.L_4:
        /*001c*/ 	.word	index@(_Z7GynimasP9GpuStructPd)
        /*0020*/ 	.word	0x0000000e


	//----- nvinfo : EIATTR_FRAME_SIZE
	.align		4
.L_5:
        /*0024*/ 	.byte	0x04, 0x11
        /*0026*/ 	.short	(.L_7 - .L_6)
	.align		4
.L_6:
        /*0028*/ 	.word	index@(_Z7GynimasP9GpuStructPd)
        /*002c*/ 	.word	0x00000000


	//----- nvinfo : EIATTR_MIN_STACK_SIZE
	.align		4
.L_7:
        /*0030*/ 	.byte	0x04, 0x12
        /*0032*/ 	.short	(.L_9 - .L_8)
	.align		4
.L_8:
        /*0034*/ 	.word	index@(_Z7GynimasP9GpuStructPd)
        /*0038*/ 	.word	0x00000000


	//----- nvinfo : EIATTR_MIN_STACK_SIZE
	.align		4
.L_9:
        /*003c*/ 	.byte	0x04, 0x12
        /*003e*/ 	.short	(.L_11 - .L_10)
	.align		4
.L_10:
        /*0040*/ 	.word	index@(_Z3AddP9GpuStructPiiS0_)
        /*0044*/ 	.word	0x00000000
.L_11:


//--------------------- .nv.compat                --------------------------
	.section	.nv.compat,"",@"SHT_CUDA_COMPAT_INFO"
	.align	4
        /*0000*/ 	.byte	0x02, 0x09, 0x00, 0x00, 0x02, 0x02, 0x01, 0x00, 0x02, 0x05, 0x05, 0x00, 0x03, 0x07, 0x01, 0x01
        /*0010*/ 	.byte	0x02, 0x03, 0x00, 0x00, 0x02, 0x06, 0x01, 0x00, 0x04, 0x0b, 0x08, 0x00, 0x01, 0x00, 0x00, 0x00
        /*0020*/ 	.byte	0x00, 0x00, 0x00, 0x00


//--------------------- .nv.info._Z7GynimasP9GpuStructPd --------------------------
	.section	.nv.info._Z7GynimasP9GpuStructPd,"",@"SHT_CUDA_INFO"
	.sectionflags	@""
	.align	4


	//----- nvinfo : EIATTR_CUDA_API_VERSION
	.align		4
        /*0000*/ 	.byte	0x04, 0x37
        /*0002*/ 	.short	(.L_13 - .L_12)
.L_12:
        /*0004*/ 	.word	0x00000082


	//----- nvinfo : EIATTR_KPARAM_INFO
	.align		4
.L_13:
        /*0008*/ 	.byte	0x04, 0x17
        /*000a*/ 	.short	(.L_15 - .L_14)
.L_14:
        /*000c*/ 	.word	0x00000000
        /*0010*/ 	.short	0x0001
        /*0012*/ 	.short	0x0008
        /*0014*/ 	.byte	0x00, 0xf5, 0x21, 0x00


	//----- nvinfo : EIATTR_KPARAM_INFO
	.align		4
.L_15:
        /*0018*/ 	.byte	0x04, 0x17
        /*001a*/ 	.short	(.L_17 - .L_16)
.L_16:
        /*001c*/ 	.word	0x00000000
        /*0020*/ 	.short	0x0000
        /*0022*/ 	.short	0x0000
        /*0024*/ 	.byte	0x00, 0xf5, 0x21, 0x00


	//----- nvinfo : EIATTR_SPARSE_MMA_MASK
	.align		4
.L_17:
        /*0028*/ 	.byte	0x03, 0x50
        /*002a*/ 	.short	0x0000


	//----- nvinfo : EIATTR_MAXREG_COUNT
	.align		4
        /*002c*/ 	.byte	0x03, 0x1b
        /*002e*/ 	.short	0x00ff


	//----- nvinfo : EIATTR_MERCURY_ISA_VERSION
	.align		4
        /*0030*/ 	.byte	0x03, 0x5f
        /*0032*/ 	.short	0x0101


	//----- nvinfo : EIATTR_VRC_CTA_INIT_COUNT
	.align		4
        /*0034*/ 	.byte	0x02, 0x4a
	.zero		1
	.zero		1


	//----- nvinfo : EIATTR_EXIT_INSTR_OFFSETS
	.align		4
        /*0038*/ 	.byte	0x04, 0x1c
        /*003a*/ 	.short	(.L_19 - .L_18)


	//   ....[0]....
.L_18:
        /*003c*/ 	.word	0x000000c0


	//----- nvinfo : EIATTR_CBANK_PARAM_SIZE
	.align		4
.L_19:
        /*0040*/ 	.byte	0x03, 0x19
        /*0042*/ 	.short	0x0010


	//----- nvinfo : EIATTR_PARAM_CBANK
	.align		4
        /*0044*/ 	.byte	0x04, 0x0a
        /*0046*/ 	.short	(.L_21 - .L_20)
	.align		4
.L_20:
        /*0048*/ 	.word	index@(.nv.constant0._Z7GynimasP9GpuStructPd)
        /*004c*/ 	.short	0x0380
        /*004e*/ 	.short	0x0010


	//----- nvinfo : EIATTR_SW_WAR
	.align		4
.L_21:
        /*0050*/ 	.byte	0x04, 0x36
        /*0052*/ 	.short	(.L_23 - .L_22)
.L_22:
        /*0054*/ 	.word	0x00000008
.L_23:


//--------------------- .nv.info._Z3AddP9GpuStructPiiS0_ --------------------------
	.section	.nv.info._Z3AddP9GpuStructPiiS0_,"",@"SHT_CUDA_INFO"
	.sectionflags	@""
	.align	4


	//----- nvinfo : EIATTR_CUDA_API_VERSION
	.align		4
        /*0000*/ 	.byte	0x04, 0x37
        /*0002*/ 	.short	(.L_25 - .L_24)
.L_24:
        /*0004*/ 	.word	0x00000082


	//----- nvinfo : EIATTR_KPARAM_INFO
	.align		4
.L_25:
        /*0008*/ 	.byte	0x04, 0x17
        /*000a*/ 	.short	(.L_27 - .L_26)
.L_26:
        /*000c*/ 	.word	0x00000000
        /*0010*/ 	.short	0x0003
        /*0012*/ 	.short	0x0018
        /*0014*/ 	.byte	0x00, 0xf5, 0x21, 0x00


	//----- nvinfo : EIATTR_KPARAM_INFO
	.align		4
.L_27:
        /*0018*/ 	.byte	0x04, 0x17
        /*001a*/ 	.short	(.L_29 - .L_28)
.L_28:
        /*001c*/ 	.word	0x00000000
        /*0020*/ 	.short	0x0002
        /*0022*/ 	.short	0x0010
        /*0024*/ 	.byte	0x00, 0xf0, 0x11, 0x00


	//----- nvinfo : EIATTR_KPARAM_INFO
	.align		4
.L_29:
        /*0028*/ 	.byte	0x04, 0x17
        /*002a*/ 	.short	(.L_31 - .L_30)
.L_30:
        /*002c*/ 	.word	0x00000000
        /*0030*/ 	.short	0x0001
        /*0032*/ 	.short	0x0008
        /*0034*/ 	.byte	0x00, 0xf5, 0x21, 0x00


	//----- nvinfo : EIATTR_KPARAM_INFO
	.align		4
.L_31:
        /*0038*/ 	.byte	0x04, 0x17
        /*003a*/ 	.short	(.L_33 - .L_32)
.L_32:
        /*003c*/ 	.word	0x00000000
        /*0040*/ 	.short	0x0000
        /*0042*/ 	.short	0x0000
        /*0044*/ 	.byte	0x00, 0xf5, 0x21, 0x00


	//----- nvinfo : EIATTR_SPARSE_MMA_MASK
	.align		4
.L_33:
        /*0048*/ 	.byte	0x03, 0x50
        /*004a*/ 	.short	0x0000


	//----- nvinfo : EIATTR_MAXREG_COUNT
	.align		4
        /*004c*/ 	.byte	0x03, 0x1b
        /*004e*/ 	.short	0x00ff


	//----- nvinfo : EIATTR_MERCURY_ISA_VERSION
	.align		4
        /*0050*/ 	.byte	0x03, 0x5f
        /*0052*/ 	.short	0x0101


	//----- nvinfo : EIATTR_VRC_CTA_INIT_COUNT
	.align		4
        /*0054*/ 	.byte	0x02, 0x4a
	.zero		1
	.zero		1


	//----- nvinfo : EIATTR_EXIT_INSTR_OFFSETS
	.align		4
        /*0058*/ 	.byte	0x04, 0x1c
        /*005a*/ 	.short	(.L_35 - .L_34)


	//   ....[0]....
.L_34:
        /*005c*/ 	.word	0x000003d0


	//----- nvinfo : EIATTR_CRS_STACK_SIZE
	.align		4
.L_35:
        /*0060*/ 	.byte	0x04, 0x1e
        /*0062*/ 	.short	(.L_37 - .L_36)
.L_36:
        /*0064*/ 	.word	0x00000000


	//----- nvinfo : EIATTR_CBANK_PARAM_SIZE
	.align		4
.L_37:
        /*0068*/ 	.byte	0x03, 0x19
        /*006a*/ 	.short	0x0020


	//----- nvinfo : EIATTR_PARAM_CBANK
	.align		4
        /*006c*/ 	.byte	0x04, 0x0a
        /*006e*/ 	.short	(.L_39 - .L_38)
	.align		4
.L_38:
        /*0070*/ 	.word	index@(.nv.constant0._Z3AddP9GpuStructPiiS0_)
        /*0074*/ 	.short	0x0380
        /*0076*/ 	.short	0x0020


	//----- nvinfo : EIATTR_SW_WAR
	.align		4
.L_39:
        /*0078*/ 	.byte	0x04, 0x36
        /*007a*/ 	.short	(.L_41 - .L_40)
.L_40:
        /*007c*/ 	.word	0x00000008
.L_41:


//--------------------- .nv.callgraph             --------------------------
	.section	.nv.callgraph,"",@"SHT_CUDA_CALLGRAPH"
	.align	4
	.sectionentsize	8
	.align		4
        /*0000*/ 	.word	0x00000000
	.align		4
        /*0004*/ 	.word	0xffffffff
	.align		4
        /*0008*/ 	.word	0x00000000
	.align		4
        /*000c*/ 	.word	0xfffffffe
	.align		4
        /*0010*/ 	.word	0x00000000
	.align		4
        /*0014*/ 	.word	0xfffffffd
	.align		4
        /*0018*/ 	.word	0x00000000
	.align		4
        /*001c*/ 	.word	0xfffffffc


//--------------------- .text._Z7GynimasP9GpuStructPd --------------------------
	.section	.text._Z7GynimasP9GpuStructPd,"ax",@progbits
	.align	128
        .global         _Z7GynimasP9GpuStructPd
        .type           _Z7GynimasP9GpuStructPd,@function
        .size           _Z7GynimasP9GpuStructPd,(.L_x_8 - _Z7GynimasP9GpuStructPd)
        .other          _Z7GynimasP9GpuStructPd,@"STO_CUDA_ENTRY STV_DEFAULT"
_Z7GynimasP9GpuStructPd:
.text._Z7GynimasP9GpuStructPd:
[----:B------:R-:W-:Y:S01]  /*0000*/  LDC R1, c[0x0][0x37c] ;  /* 0x0000df00ff017b82 */ /* 0x000fe20000000800 */
[----:B------:R-:W0:Y:S07]  /*0010*/  S2R R11, SR_TID.X ;  /* 0x00000000000b7919 */ /* 0x000e2e0000002100 */
[----:B------:R-:W0:Y:S01]  /*0020*/  LDC.64 R2, c[0x0][0x380] ;  /* 0x0000e000ff027b82 */ /* 0x000e220000000a00 */
[----:B------:R-:W1:Y:S07]  /*0030*/  LDCU.64 UR4, c[0x0][0x358] ;  /* 0x00006b00ff0477ac */ /* 0x000e6e0008000a00 */
[----:B------:R-:W2:Y:S01]  /*0040*/  LDC.64 R8, c[0x0][0x388] ;  /* 0x0000e200ff087b82 */ /* 0x000ea20000000a00 */
[----:B0-----:R-:W-:-:S05]  /*0050*/  IMAD.WIDE.U32 R2, R11, 0x40, R2 ;  /* 0x000000400b027825 */ /* 0x001fca00078e0002 */
[----:B-1----:R-:W3:Y:S04]  /*0060*/  LDG.E R0, desc[UR4][R2.64+0x34] ;  /* 0x0000340402007981 */ /* 0x002ee8000c1e1900 */
[----:B------:R-:W4:Y:S01]  /*0070*/  LDG.E.64 R6, desc[UR4][R2.64+0x38] ;  /* 0x0000380402067981 */ /* 0x000f22000c1e1b00 */
[----:B---3--:R-:W4:Y:S02]  /*0080*/  I2F.F64 R4, R0 ;  /* 0x0000000000047312 */ /* 0x008f240000201c00 */
[----:B----4-:R-:W-:Y:S01]  /*0090*/  DADD R4, R4, R6 ;  /* 0x0000000004047229 */ /* 0x010fe20000000006 */
[----:B--2---:R-:W-:-:S06]  /*00a0*/  IMAD.WIDE.U32 R6, R11, 0x8, R8 ;  /* 0x000000080b067825 */ /* 0x004fcc00078e0008 */
[----:B------:R-:W-:Y:S01]  /*00b0*/  STG.E.64 desc[UR4][R6.64], R4 ;  /* 0x0000000406007986 */ /* 0x000fe2000c101b04 */
[----:B------:R-:W-:Y:S05]  /*00c0*/  EXIT ;  /* 0x000000000000794d */ /* 0x000fea0003800000 */
.L_x_0:
[----:B------:R-:W-:-:S00]  /*00d0*/  BRA `(.L_x_0) ;  /* 0xfffffffc00fc7947 */ /* 0x000fc0000383ffff */
[----:B------:R-:W-:-:S00]  /*00e0*/  NOP ;  /* 0x0000000000007918 */ /* 0x000fc00000000000 */
        /* <DEDUP_REMOVED lines=9> */
.L_x_8:


//--------------------- .text._Z3AddP9GpuStructPiiS0_ --------------------------
	.section	.text._Z3AddP9GpuStructPiiS0_,"ax",@progbits
	.align	128
        .global         _Z3AddP9GpuStructPiiS0_
        .type           _Z3AddP9GpuStructPiiS0_,@function
        .size           _Z3AddP9GpuStructPiiS0_,(.L_x_9 - _Z3AddP9GpuStructPiiS0_)
        .other          _Z3AddP9GpuStructPiiS0_,@"STO_CUDA_ENTRY STV_DEFAULT"
_Z3AddP9GpuStructPiiS0_:
.text._Z3AddP9GpuStructPiiS0_:
[----:B------:R-:W-:Y:S01]  /*0000*/  LDC R1, c[0x0][0x37c] ;  /* 0x0000df00ff017b82 */ /* 0x000fe20000000800 */
[----:B------:R-:W0:Y:S07]  /*0010*/  S2R R0, SR_TID.X ;  /* 0x0000000000007919 */ /* 0x000e2e0000002100 */
[----:B------:R-:W0:Y:S01]  /*0020*/  LDC.64 R2, c[0x0][0x398] ;  /* 0x0000e600ff027b82 */ /* 0x000e220000000a00 */
[----:B------:R-:W1:Y:S01]  /*0030*/  LDCU.64 UR4, c[0x0][0x358] ;  /* 0x00006b00ff0477ac */ /* 0x000e620008000a00 */
[----:B------:R-:W-:Y:S01]  /*0040*/  CS2R R6, SRZ ;  /* 0x0000000000067805 */ /* 0x000fe2000001ff00 */
[----:B------:R-:W2:Y:S02]  /*0050*/  LDCU UR6, c[0x0][0x390] ;  /* 0x00007200ff0677ac */ /* 0x000ea40008000800 */
[----:B--2---:R-:W-:Y:S01]  /*0060*/  UISETP.GE.AND UP0, UPT, UR6, 0x1, UPT ;  /* 0x000000010600788c */ /* 0x004fe2000bf06270 */
[----:B0-----:R-:W-:-:S05]  /*0070*/  IMAD.WIDE.U32 R2, R0, 0x40, R2 ;  /* 0x0000004000027825 */ /* 0x001fca00078e0002 */
[----:B-1----:R0:W-:Y:S04]  /*0080*/  STG.E.64 desc[UR4][R2.64+0x38], RZ ;  /* 0x000038ff02007986 */ /* 0x0021e8000c101b04 */
[----:B------:R0:W-:Y:S01]  /*0090*/  STG.E desc[UR4][R2.64+0x34], RZ ;  /* 0x000034ff02007986 */ /* 0x0001e2000c101904 */
[----:B------:R-:W-:Y:S05]  /*00a0*/  BRA.U !UP0, `(.L_x_1) ;  /* 0x0000000108bc7547 */ /* 0x000fea000b800000 */
[----:B------:R-:W-:-:S07]  /*00b0*/  CS2R R6, SRZ ;  /* 0x0000000000067805 */ /* 0x000fce000001ff00 */
.L_x_6:
[----:B------:R-:W1:Y:S01]  /*00c0*/  LDC.64 R4, c[0x0][0x388] ;  /* 0x0000e200ff047b82 */ /* 0x000e620000000a00 */
[----:B------:R-:W2:Y:S01]  /*00d0*/  LDCU UR6, c[0x0][0x390] ;  /* 0x00007200ff0677ac */ /* 0x000ea20008000800 */
[----:B-1----:R-:W-:-:S05]  /*00e0*/  IMAD.WIDE.U32 R4, R7, 0x4, R4 ;  /* 0x0000000407047825 */ /* 0x002fca00078e0004 */
[----:B------:R-:W3:Y:S04]  /*00f0*/  LDG.E R11, desc[UR4][R4.64] ;  /* 0x00000004040b7981 */ /* 0x000ee8000c1e1900 */
[----:B------:R-:W4:Y:S01]  /*0100*/  LDG.E R9, desc[UR4][R4.64+0x4] ;  /* 0x0000040404097981 */ /* 0x000f22000c1e1900 */
[----:B------:R-:W-:Y:S01]  /*0110*/  VIADD R7, R7, 0x1 ;  /* 0x0000000107077836 */ /* 0x000fe20000000000 */
[----:B------:R-:W-:Y:S04]  /*0120*/  BSSY.RECONVERGENT B0, `(.L_x_2) ;  /* 0x0000025000007945 */ /* 0x000fe80003800200 */
[----:B--2---:R-:W-:Y:S01]  /*0130*/  ISETP.NE.AND P0, PT, R7, UR6, PT ;  /* 0x0000000607007c0c */ /* 0x004fe2000bf05270 */
[----:B---3--:R-:W-:-:S05]  /*0140*/  IMAD.IADD R8, R11, 0x1, R0 ;  /* 0x000000010b087824 */ /* 0x008fca00078e0200 */
[----:B----4-:R-:W-:-:S13]  /*0150*/  ISETP.GE.AND P1, PT, R8, R9, PT ;  /* 0x000000090800720c */ /* 0x010fda0003f26270 */
[----:B------:R-:W-:Y:S05]  /*0160*/  @P1 BRA `(.L_x_3) ;  /* 0x0000000000801947 */ /* 0x000fea0003800000 */
[----:B------:R-:W1:Y:S01]  /*0170*/  LDCU.64 UR6, c[0x0][0x380] ;  /* 0x00007000ff0677ac */ /* 0x000e620008000a00 */
[----:B------:R-:W-:-:S04]  /*0180*/  IADD3 R5, P1, PT, R11, R0, RZ ;  /* 0x000000000b057210 */ /* 0x000fc80007f3e0ff */
[----:B------:R-:W-:Y:S02]  /*0190*/  LEA.HI.X.SX32 R8, R11, RZ, 0x1, P1 ;  /* 0x000000ff0b087211 */ /* 0x000fe400008f0eff */
[----:B------:R-:W2:Y:S01]  /*01a0*/  LDG.E.64 R10, desc[UR4][R2.64+0x38] ;  /* 0x00003804020a7981 */ /* 0x000ea2000c1e1b00 */
[----:B-1----:R-:W-:-:S04]  /*01b0*/  LEA R4, P1, R5, UR6, 0x6 ;  /* 0x0000000605047c11 */ /* 0x002fc8000f8230ff */
[----:B------:R-:W-:-:S05]  /*01c0*/  LEA.HI.X R5, R5, UR7, R8, 0x6, P1 ;  /* 0x0000000705057c11 */ /* 0x000fca00088f3408 */
[----:B------:R-:W2:Y:S02]  /*01d0*/  LDG.E.64 R8, desc[UR4][R4.64+0x38] ;  /* 0x0000380404087981 */ /* 0x000ea4000c1e1b00 */
[----:B--2---:R-:W-:Y:S02]  /*01e0*/  DADD R8, R8, R10 ;  /* 0x0000000008087229 */ /* 0x004fe4000000000a */
[----:B------:R-:W2:Y:S05]  /*01f0*/  LDG.E R11, desc[UR4][R2.64+0x34] ;  /* 0x00003404020b7981 */ /* 0x000eaa000c1e1900 */
[----:B------:R1:W-:Y:S04]  /*0200*/  STG.E.64 desc[UR4][R2.64+0x38], R8 ;  /* 0x0000380802007986 */ /* 0x0003e8000c101b04 */
[----:B------:R-:W2:Y:S02]  /*0210*/  LDG.E R10, desc[UR4][R4.64+0x34] ;  /* 0x00003404040a7981 */ /* 0x000ea4000c1e1900 */
[----:B--2---:R-:W-:-:S05]  /*0220*/  IMAD.IADD R11, R10, 0x1, R11 ;  /* 0x000000010a0b7824 */ /* 0x004fca00078e020b */
[----:B------:R1:W-:Y:S04]  /*0230*/  STG.E desc[UR4][R2.64+0x34], R11 ;  /* 0x0000340b02007986 */ /* 0x0003e8000c101904 */
[----:B------:R-:W2:Y:S02]  /*0240*/  LDG.E.U8 R10, desc[UR4][R4.64] ;  /* 0x00000004040a7981 */ /* 0x000ea4000c1e1100 */
[----:B--2---:R-:W-:-:S13]  /*0250*/  ISETP.NE.AND P1, PT, R10, RZ, PT ;  /* 0x000000ff0a00720c */ /* 0x004fda0003f25270 */
[----:B-1----:R-:W-:Y:S05]  /*0260*/  @!P1 BRA `(.L_x_3) ;  /* 0x0000000000409947 */ /* 0x002fea0003800000 */
[----:B------:R-:W-:Y:S01]  /*0270*/  BSSY.RECONVERGENT B1, `(.L_x_4) ;  /* 0x000000e000017945 */ /* 0x000fe20003800200 */
[----:B------:R-:W-:Y:S01]  /*0280*/  PRMT R13, R10, 0x7610, R13 ;  /* 0x000076100a0d7816 */ /* 0x000fe2000000000d */
[----:B------:R-:W-:-:S07]  /*0290*/  IMAD.MOV.U32 R15, RZ, RZ, RZ ;  /* 0x000000ffff0f7224 */ /* 0x000fce00078e00ff */
.L_x_5:
[----:B------:R-:W-:Y:S01]  /*02a0*/  IMAD.IADD R9, R6, 0x1, R15 ;  /* 0x0000000106097824 */ /* 0x000fe200078e020f */
[----:B------:R-:W-:-:S04]  /*02b0*/  IADD3 R10, P2, PT, R15, R4, RZ ;  /* 0x000000040f0a7210 */ /* 0x000fc80007f5e0ff */
[----:B------:R-:W-:Y:S01]  /*02c0*/  IADD3 R8, P1, PT, R2, R9, RZ ;  /* 0x0000000902087210 */ /* 0x000fe20007f3e0ff */
[----:B------:R-:W-:-:S03]  /*02d0*/  IMAD.X R11, RZ, RZ, R5, P2 ;  /* 0x000000ffff0b7224 */ /* 0x000fc600010e0605 */
[----:B------:R-:W-:-:S05]  /*02e0*/  LEA.HI.X.SX32 R9, R9, R3, 0x1, P1 ;  /* 0x0000000309097211 */ /* 0x000fca00008f0eff */
[----:B------:R1:W-:Y:S04]  /*02f0*/  STG.E.U8 desc[UR4][R8.64], R13 ;  /* 0x0000000d08007986 */ /* 0x0003e8000c101104 */
[----:B-1----:R-:W2:Y:S01]  /*0300*/  LDG.E.U8 R13, desc[UR4][R10.64+0x1] ;  /* 0x000001040a0d7981 */ /* 0x002ea2000c1e1100 */
[----:B------:R-:W-:-:S04]  /*0310*/  VIADD R15, R15, 0x1 ;  /* 0x000000010f0f7836 */ /* 0x000fc80000000000 */
[----:B------:R-:W-:Y:S01]  /*0320*/  IMAD.IADD R12, R6, 0x1, R15 ;  /* 0x00000001060c7824 */ /* 0x000fe200078e020f */
[----:B--2---:R-:W-:-:S13]  /*0330*/  ISETP.NE.AND P1, PT, R13, RZ, PT ;  /* 0x000000ff0d00720c */ /* 0x004fda0003f25270 */
[----:B------:R-:W-:Y:S05]  /*0340*/  @P1 BRA `(.L_x_5) ;  /* 0xfffffffc00d41947 */ /* 0x000fea000383ffff */
[----:B------:R-:W-:Y:S05]  /*0350*/  BSYNC.RECONVERGENT B1 ;  /* 0x0000000000017941 */ /* 0x000fea0003800200 */
.L_x_4:
[----:B------:R-:W-:-:S07]  /*0360*/  IMAD.MOV.U32 R6, RZ, RZ, R12 ;  /* 0x000000ffff067224 */ /* 0x000fce00078e000c */
.L_x_3:
[----:B------:R-:W-:Y:S05]  /*0370*/  BSYNC.RECONVERGENT B0 ;  /* 0x0000000000007941 */ /* 0x000fea0003800200 */
.L_x_2:
[----:B------:R-:W-:Y:S05]  /*0380*/  @P0 BRA `(.L_x_6) ;  /* 0xfffffffc004c0947 */ /* 0x000fea000383ffff */
[----:B------:R-:W-:-:S07]  /*0390*/  SHF.R.S32.HI R7, RZ, 0x1f, R6 ;  /* 0x0000001fff077819 */ /* 0x000fce0000011406 */
.L_x_1:
[----:B0-----:R-:W-:-:S05]  /*03a0*/  IADD3 R2, P0, PT, R2, R6, RZ ;  /* 0x0000000602027210 */ /* 0x001fca0007f1e0ff */
[----:B------:R-:W-:-:S05]  /*03b0*/  IMAD.X R3, R3, 0x1, R7, P0 ;  /* 0x0000000103037824 */ /* 0x000fca00000e0607 */
[----:B------:R-:W-:Y:S01]  /*03c0*/  STG.E.U8 desc[UR4][R2.64], RZ ;  /* 0x000000ff02007986 */ /* 0x000fe2000c101104 */
[----:B------:R-:W-:Y:S05]  /*03d0*/  EXIT ;  /* 0x000000000000794d */ /* 0x000fea0003800000 */
.L_x_7:
        /* <DEDUP_REMOVED lines=10> */
.L_x_9:


//--------------------- .nv.shared.reserved.0     --------------------------
	.section	.nv.shared.reserved.0,"aw",@nobits
	.weak		__nv_reservedSMEM_offset_0_alias
	.size		__nv_reservedSMEM_offset_0_alias, 0, 64
	.other		__nv_reservedSMEM_offset_0_alias,@"STO_CUDA_RESERVED_SHARED STV_DEFAULT"
__nv_reservedSMEM_offset_0_alias:
	.zero		0
	.zero		64


//--------------------- .nv.constant0._Z7GynimasP9GpuStructPd --------------------------
	.section	.nv.constant0._Z7GynimasP9GpuStructPd,"a",@progbits
	.sectionflags	@""
	.align	4
.nv.constant0._Z7GynimasP9GpuStructPd:
	.zero		912


//--------------------- .nv.constant0._Z3AddP9GpuStructPiiS0_ --------------------------
	.section	.nv.constant0._Z3AddP9GpuStructPiiS0_,"a",@progbits
	.sectionflags	@""
	.align	4
.nv.constant0._Z3AddP9GpuStructPiiS0_:
	.zero		928


//--------------------- SYMBOLS --------------------------

	.type		.nv.reservedSmem.offset0,@object
	.size		.nv.reservedSmem.offset0,0x4
